//
// Generated by NVIDIA NVVM Compiler
//
// Compiler Build ID: CL-36424714
// Cuda compilation tools, release 13.0, V13.0.88
// Based on NVVM 20.0.0
//

.version 9.0
.target sm_100
.address_size 64

	// .globl	_Z21matrix_multiplicationPdS_S_i

.visible .entry _Z21matrix_multiplicationPdS_S_i(
	.param .u64 .ptr .align 1 _Z21matrix_multiplicationPdS_S_i_param_0,
	.param .u64 .ptr .align 1 _Z21matrix_multiplicationPdS_S_i_param_1,
	.param .u64 .ptr .align 1 _Z21matrix_multiplicationPdS_S_i_param_2,
	.param .u32 _Z21matrix_multiplicationPdS_S_i_param_3
)
{
	.reg .pred 	%p<10>;
	.reg .b32 	%r<40>;
	.reg .b64 	%rd<66>;
	.reg .b64 	%fd<68>;

	ld.param.u64 	%rd13, [_Z21matrix_multiplicationPdS_S_i_param_0];
	ld.param.u64 	%rd14, [_Z21matrix_multiplicationPdS_S_i_param_1];
	ld.param.u32 	%r17, [_Z21matrix_multiplicationPdS_S_i_param_3];
	cvta.to.global.u64 	%rd1, %rd14;
	cvta.to.global.u64 	%rd2, %rd13;
	mov.u32 	%r18, %ctaid.y;
	mov.u32 	%r19, %ntid.y;
	mov.u32 	%r20, %tid.y;
	mad.lo.s32 	%r1, %r18, %r19, %r20;
	mov.u32 	%r21, %ctaid.x;
	mov.u32 	%r22, %ntid.x;
	mov.u32 	%r23, %tid.x;
	mad.lo.s32 	%r2, %r21, %r22, %r23;
	setp.lt.s32 	%p1, %r17, 1;
	mov.f64 	%fd67, 0d0000000000000000;
	@%p1 bra 	$L__BB0_12;
	mul.lo.s32 	%r3, %r17, %r1;
	and.b32  	%r4, %r17, 7;
	setp.lt.u32 	%p2, %r17, 8;
	mov.f64 	%fd67, 0d0000000000000000;
	mov.b32 	%r38, 0;
	@%p2 bra 	$L__BB0_4;
	and.b32  	%r25, %r17, 2147483640;
	neg.s32 	%r36, %r25;
	mul.wide.u32 	%rd15, %r17, 8;
	add.s64 	%rd3, %rd1, %rd15;
	mul.wide.u32 	%rd16, %r17, 16;
	add.s64 	%rd4, %rd1, %rd16;
	mul.wide.u32 	%rd17, %r17, 24;
	add.s64 	%rd5, %rd1, %rd17;
	mul.wide.u32 	%rd18, %r17, 32;
	add.s64 	%rd6, %rd1, %rd18;
	mul.wide.u32 	%rd19, %r17, 48;
	add.s64 	%rd7, %rd1, %rd19;
	mul.wide.u32 	%rd20, %r17, 56;
	add.s64 	%rd8, %rd1, %rd20;
	mul.wide.u32 	%rd21, %r3, 8;
	add.s64 	%rd22, %rd21, %rd2;
	add.s64 	%rd65, %rd22, 32;
	mov.f64 	%fd67, 0d0000000000000000;
	mov.u32 	%r35, %r2;
$L__BB0_3:
	.pragma "nounroll";
	and.b32  	%r38, %r17, 2147483640;
	mul.wide.s32 	%rd23, %r35, 8;
	add.s64 	%rd24, %rd3, %rd23;
	add.s64 	%rd25, %rd4, %rd23;
	add.s64 	%rd26, %rd5, %rd23;
	add.s64 	%rd27, %rd6, %rd23;
	mul.wide.u32 	%rd28, %r17, 40;
	add.s64 	%rd29, %rd1, %rd23;
	add.s64 	%rd30, %rd29, %rd28;
	add.s64 	%rd31, %rd7, %rd23;
	add.s64 	%rd32, %rd8, %rd23;
	ld.global.f64 	%fd17, [%rd65+-32];
	ld.global.f64 	%fd18, [%rd29];
	fma.rn.f64 	%fd19, %fd17, %fd18, %fd67;
	ld.global.f64 	%fd20, [%rd65+-24];
	ld.global.f64 	%fd21, [%rd24];
	fma.rn.f64 	%fd22, %fd20, %fd21, %fd19;
	ld.global.f64 	%fd23, [%rd65+-16];
	ld.global.f64 	%fd24, [%rd25];
	fma.rn.f64 	%fd25, %fd23, %fd24, %fd22;
	ld.global.f64 	%fd26, [%rd65+-8];
	ld.global.f64 	%fd27, [%rd26];
	fma.rn.f64 	%fd28, %fd26, %fd27, %fd25;
	ld.global.f64 	%fd29, [%rd65];
	ld.global.f64 	%fd30, [%rd27];
	fma.rn.f64 	%fd31, %fd29, %fd30, %fd28;
	ld.global.f64 	%fd32, [%rd65+8];
	ld.global.f64 	%fd33, [%rd30];
	fma.rn.f64 	%fd34, %fd32, %fd33, %fd31;
	ld.global.f64 	%fd35, [%rd65+16];
	ld.global.f64 	%fd36, [%rd31];
	fma.rn.f64 	%fd37, %fd35, %fd36, %fd34;
	ld.global.f64 	%fd38, [%rd65+24];
	ld.global.f64 	%fd39, [%rd32];
	fma.rn.f64 	%fd67, %fd38, %fd39, %fd37;
	add.s32 	%r36, %r36, 8;
	shl.b32 	%r26, %r17, 3;
	add.s32 	%r35, %r35, %r26;
	add.s64 	%rd65, %rd65, 64;
	setp.ne.s32 	%p3, %r36, 0;
	@%p3 bra 	$L__BB0_3;
$L__BB0_4:
	setp.eq.s32 	%p4, %r4, 0;
	@%p4 bra 	$L__BB0_12;
	and.b32  	%r12, %r17, 3;
	setp.lt.u32 	%p5, %r4, 4;
	@%p5 bra 	$L__BB0_7;
	add.s32 	%r27, %r38, %r3;
	mul.wide.u32 	%rd33, %r27, 8;
	add.s64 	%rd34, %rd2, %rd33;
	ld.global.f64 	%fd41, [%rd34];
	mad.lo.s32 	%r28, %r38, %r17, %r2;
	mul.wide.s32 	%rd35, %r28, 8;
	add.s64 	%rd36, %rd1, %rd35;
	ld.global.f64 	%fd42, [%rd36];
	fma.rn.f64 	%fd43, %fd41, %fd42, %fd67;
	cvt.u64.u32 	%rd37, %r3;
	cvt.u64.u32 	%rd38, %r38;
	add.s64 	%rd39, %rd38, %rd37;
	shl.b64 	%rd40, %rd39, 3;
	add.s64 	%rd41, %rd2, %rd40;
	ld.global.f64 	%fd44, [%rd41+8];
	mul.wide.u32 	%rd42, %r17, 8;
	add.s64 	%rd43, %rd36, %rd42;
	ld.global.f64 	%fd45, [%rd43];
	fma.rn.f64 	%fd46, %fd44, %fd45, %fd43;
	ld.global.f64 	%fd47, [%rd41+16];
	add.s64 	%rd44, %rd43, %rd42;
	ld.global.f64 	%fd48, [%rd44];
	fma.rn.f64 	%fd49, %fd47, %fd48, %fd46;
	ld.global.f64 	%fd50, [%rd41+24];
	add.s64 	%rd45, %rd44, %rd42;
	ld.global.f64 	%fd51, [%rd45];
	fma.rn.f64 	%fd67, %fd50, %fd51, %fd49;
	add.s32 	%r38, %r38, 4;
$L__BB0_7:
	setp.eq.s32 	%p6, %r12, 0;
	@%p6 bra 	$L__BB0_12;
	setp.eq.s32 	%p7, %r12, 1;
	@%p7 bra 	$L__BB0_10;
	add.s32 	%r29, %r38, %r3;
	mul.wide.u32 	%rd46, %r29, 8;
	add.s64 	%rd47, %rd2, %rd46;
	ld.global.f64 	%fd53, [%rd47];
	mad.lo.s32 	%r30, %r38, %r17, %r2;
	mul.wide.s32 	%rd48, %r30, 8;
	add.s64 	%rd49, %rd1, %rd48;
	ld.global.f64 	%fd54, [%rd49];
	fma.rn.f64 	%fd55, %fd53, %fd54, %fd67;
	cvt.u64.u32 	%rd50, %r3;
	cvt.u64.u32 	%rd51, %r38;
	add.s64 	%rd52, %rd51, %rd50;
	shl.b64 	%rd53, %rd52, 3;
	add.s64 	%rd54, %rd2, %rd53;
	ld.global.f64 	%fd56, [%rd54+8];
	mul.wide.u32 	%rd55, %r17, 8;
	add.s64 	%rd56, %rd49, %rd55;
	ld.global.f64 	%fd57, [%rd56];
	fma.rn.f64 	%fd67, %fd56, %fd57, %fd55;
	add.s32 	%r38, %r38, 2;
$L__BB0_10:
	and.b32  	%r31, %r17, 1;
	setp.eq.b32 	%p8, %r31, 1;
	not.pred 	%p9, %p8;
	@%p9 bra 	$L__BB0_12;
	add.s32 	%r32, %r38, %r3;
	mul.wide.u32 	%rd57, %r32, 8;
	add.s64 	%rd58, %rd2, %rd57;
	ld.global.f64 	%fd58, [%rd58];
	mad.lo.s32 	%r33, %r38, %r17, %r2;
	mul.wide.s32 	%rd59, %r33, 8;
	add.s64 	%rd60, %rd1, %rd59;
	ld.global.f64 	%fd59, [%rd60];
	fma.rn.f64 	%fd67, %fd58, %fd59, %fd67;
$L__BB0_12:
	ld.param.u64 	%rd64, [_Z21matrix_multiplicationPdS_S_i_param_2];
	cvta.to.global.u64 	%rd61, %rd64;
	mad.lo.s32 	%r34, %r17, %r1, %r2;
	mul.wide.s32 	%rd62, %r34, 8;
	add.s64 	%rd63, %rd61, %rd62;
	st.global.f64 	[%rd63], %fd67;
	ret;

}


// ===== COMPILED SASS (sm_100) =====

	.target	sm_100

	.elftype	@"ET_EXEC"


//--------------------- .note.nv.tkinfo           --------------------------
	.section	.note.nv.tkinfo,"",@"SHT_NOTE"
	.sectionflags	@"SHF_NOTE_NV_TKINFO"
	.tkinfo
        /*0018*/ 	.word	0x00000002
        /*0030*/ 	.string	""
        /*0030*/ 	.string	"ptxas"
        /*0030*/ 	.string	"Cuda compilation tools, release 13.0, V13.0.88"
        /*0030*/ 	.string	"Build cuda_13.0.r13.0/compiler.36424714_0"
        /*0030*/ 	.string	"-arch sm_100 -m 64 "



//--------------------- .note.nv.cuinfo           --------------------------
	.section	.note.nv.cuinfo,"",@"SHT_NOTE"
	.sectionflags	@"SHF_NOTE_NV_CUINFO"
        /*0018*/ 	.short	0x0002
        /*001a*/ 	.short	0x0064
        /*001c*/ 	.short	0x0082
	.zero		2


//--------------------- .nv.info                  --------------------------
	.section	.nv.info,"",@"SHT_CUDA_INFO"
	.align	4


	//----- nvinfo : EIATTR_REGCOUNT
	.align		4
        /*0000*/ 	.byte	0x04, 0x2f
        /*0002*/ 	.short	(.L_1 - .L_0)
	.align		4
.L_0:
        /*0004*/ 	.word	index@(_Z21matrix_multiplicationPdS_S_i)
        /*0008*/ 	.word	0x00000020


	//----- nvinfo : EIATTR_FRAME_SIZE
	.align		4
.L_1:
        /*000c*/ 	.byte	0x04, 0x11
        /*000e*/ 	.short	(.L_3 - .L_2)
	.align		4
.L_2:
        /*0010*/ 	.word	index@(_Z21matrix_multiplicationPdS_S_i)
        /*0014*/ 	.word	0x00000000


	//----- nvinfo : EIATTR_MIN_STACK_SIZE
	.align		4
.L_3:
        /*0018*/ 	.byte	0x04, 0x12
        /*001a*/ 	.short	(.L_5 - .L_4)
	.align		4
.L_4:
        /*001c*/ 	.word	index@(_Z21matrix_multiplicationPdS_S_i)
        /*0020*/ 	.word	0x00000000
.L_5:


//--------------------- .nv.compat                --------------------------
	.section	.nv.compat,"",@"SHT_CUDA_COMPAT_INFO"
	.align	4
        /*0000*/ 	.byte	0x02, 0x09, 0x00, 0x00, 0x02, 0x02, 0x01, 0x00, 0x02, 0x05, 0x05, 0x00, 0x03, 0x07, 0x01, 0x01
        /*0010*/ 	.byte	0x02, 0x03, 0x00, 0x00, 0x02, 0x06, 0x01, 0x00, 0x04, 0x0b, 0x08, 0x00, 0x01, 0x00, 0x00, 0x00
        /*0020*/ 	.byte	0x00, 0x00, 0x00, 0x00


//--------------------- .nv.info._Z21matrix_multiplicationPdS_S_i --------------------------
	.section	.nv.info._Z21matrix_multiplicationPdS_S_i,"",@"SHT_CUDA_INFO"
	.sectionflags	@""
	.align	4


	//----- nvinfo : EIATTR_CUDA_API_VERSION
	.align		4
        /*0000*/ 	.byte	0x04, 0x37
        /*0002*/ 	.short	(.L_7 - .L_6)
.L_6:
        /*0004*/ 	.word	0x00000082


	//----- nvinfo : EIATTR_KPARAM_INFO
	.align		4
.L_7:
        /*0008*/ 	.byte	0x04, 0x17
        /*000a*/ 	.short	(.L_9 - .L_8)
.L_8:
        /*000c*/ 	.word	0x00000000
        /*0010*/ 	.short	0x0003
        /*0012*/ 	.short	0x0018
        /*0014*/ 	.byte	0x00, 0xf0, 0x11, 0x00


	//----- nvinfo : EIATTR_KPARAM_INFO
	.align		4
.L_9:
        /*0018*/ 	.byte	0x04, 0x17
        /*001a*/ 	.short	(.L_11 - .L_10)
.L_10:
        /*001c*/ 	.word	0x00000000
        /*0020*/ 	.short	0x0002
        /*0022*/ 	.short	0x0010
        /*0024*/ 	.byte	0x00, 0xf5, 0x21, 0x00


	//----- nvinfo : EIATTR_KPARAM_INFO
	.align		4
.L_11:
        /*0028*/ 	.byte	0x04, 0x17
        /*002a*/ 	.short	(.L_13 - .L_12)
.L_12:
        /*002c*/ 	.word	0x00000000
        /*0030*/ 	.short	0x0001
        /*0032*/ 	.short	0x0008
        /*0034*/ 	.byte	0x00, 0xf5, 0x21, 0x00


	//----- nvinfo : EIATTR_KPARAM_INFO
	.align		4
.L_13:
        /*0038*/ 	.byte	0x04, 0x17
        /*003a*/ 	.short	(.L_15 - .L_14)
.L_14:
        /*003c*/ 	.word	0x00000000
        /*0040*/ 	.short	0x0000
        /*0042*/ 	.short	0x0000
        /*0044*/ 	.byte	0x00, 0xf5, 0x21, 0x00


	//----- nvinfo : EIATTR_SPARSE_MMA_MASK
	.align		4
.L_15:
        /*0048*/ 	.byte	0x03, 0x50
        /*004a*/ 	.short	0x0000


	//----- nvinfo : EIATTR_MAXREG_COUNT
	.align		4
        /*004c*/ 	.byte	0x03, 0x1b
        /*004e*/ 	.short	0x00ff


	//----- nvinfo : EIATTR_MERCURY_ISA_VERSION
	.align		4
        /*0050*/ 	.byte	0x03, 0x5f
        /*0052*/ 	.short	0x0101


	//----- nvinfo : EIATTR_VRC_CTA_INIT_COUNT
	.align		4
        /*0054*/ 	.byte	0x02, 0x4a
	.zero		1
	.zero		1


	//----- nvinfo : EIATTR_EXIT_INSTR_OFFSETS
	.align		4
        /*0058*/ 	.byte	0x04, 0x1c
        /*005a*/ 	.short	(.L_17 - .L_16)


	//   ....[0]....
.L_16:
        /*005c*/ 	.word	0x00000ac0


	//----- nvinfo : EIATTR_CBANK_PARAM_SIZE
	.align		4
.L_17:
        /*0060*/ 	.byte	0x03, 0x19
        /*0062*/ 	.short	0x001c


	//----- nvinfo : EIATTR_PARAM_CBANK
	.align		4
        /*0064*/ 	.byte	0x04, 0x0a
        /*0066*/ 	.short	(.L_19 - .L_18)
	.align		4
.L_18:
        /*0068*/ 	.word	index@(.nv.constant0._Z21matrix_multiplicationPdS_S_i)
        /*006c*/ 	.short	0x0380
        /*006e*/ 	.short	0x001c


	//----- nvinfo : EIATTR_SW_WAR
	.align		4
.L_19:
        /*0070*/ 	.byte	0x04, 0x36
        /*0072*/ 	.short	(.L_21 - .L_20)
.L_20:
        /*0074*/ 	.word	0x00000008
.L_21:


//--------------------- .nv.callgraph             --------------------------
	.section	.nv.callgraph,"",@"SHT_CUDA_CALLGRAPH"
	.align	4
	.sectionentsize	8
	.align		4
        /*0000*/ 	.word	0x00000000
	.align		4
        /*0004*/ 	.word	0xffffffff
	.align		4
        /*0008*/ 	.word	0x00000000
	.align		4
        /*000c*/ 	.word	0xfffffffe
	.align		4
        /*0010*/ 	.word	0x00000000
	.align		4
        /*0014*/ 	.word	0xfffffffd
	.align		4
        /*0018*/ 	.word	0x00000000
	.align		4
        /*001c*/ 	.word	0xfffffffc


//--------------------- .text._Z21matrix_multiplicationPdS_S_i --------------------------
	.section	.text._Z21matrix_multiplicationPdS_S_i,"ax",@progbits
	.align	128
        .global         _Z21matrix_multiplicationPdS_S_i
        .type           _Z21matrix_multiplicationPdS_S_i,@function
        .size           _Z21matrix_multiplicationPdS_S_i,(.L_x_5 - _Z21matrix_multiplicationPdS_S_i)
        .other          _Z21matrix_multiplicationPdS_S_i,@"STO_CUDA_ENTRY STV_DEFAULT"
_Z21matrix_multiplicationPdS_S_i:
.text._Z21matrix_multiplicationPdS_S_i:
[----:B------:R-:W-:Y:S01]  /*0000*/  LDC R1, c[0x0][0x37c] ;  /* 0x0000df00ff017b82 */ /* 0x000fe20000000800 */
[----:B------:R-:W0:Y:S01]  /*0010*/  S2R R3, SR_TID.Y ;  /* 0x0000000000037919 */ /* 0x000e220000002200 */
[----:B------:R-:W1:Y:S06]  /*0020*/  LDCU UR18, c[0x0][0x398] ;  /* 0x00007300ff1277ac */ /* 0x000e6c0008000800 */
[----:B------:R-:W0:Y:S01]  /*0030*/  LDC R0, c[0x0][0x364] ;  /* 0x0000d900ff007b82 */ /* 0x000e220000000800 */
[----:B------:R-:W-:Y:S01]  /*0040*/  CS2R R12, SRZ ;  /* 0x00000000000c7805 */ /* 0x000fe2000001ff00 */
[----:B------:R-:W2:Y:S01]  /*0050*/  S2R R2, SR_TID.X ;  /* 0x0000000000027919 */ /* 0x000ea20000002100 */
[----:B------:R-:W3:Y:S05]  /*0060*/  LDCU.64 UR16, c[0x0][0x358] ;  /* 0x00006b00ff1077ac */ /* 0x000eea0008000a00 */
[----:B------:R-:W0:Y:S08]  /*0070*/  S2UR UR4, SR_CTAID.Y ;  /* 0x00000000000479c3 */ /* 0x000e300000002600 */
[----:B------:R-:W2:Y:S01]  /*0080*/  S2UR UR5, SR_CTAID.X ;  /* 0x00000000000579c3 */ /* 0x000ea20000002500 */
[----:B-1----:R-:W-:-:S07]  /*0090*/  UISETP.GE.AND UP0, UPT, UR18, 0x1, UPT ;  /* 0x000000011200788c */ /* 0x002fce000bf06270 */
[----:B------:R-:W2:Y:S01]  /*00a0*/  LDC R19, c[0x0][0x360] ;  /* 0x0000d800ff137b82 */ /* 0x000ea20000000800 */
[----:B0-----:R-:W-:Y:S02]  /*00b0*/  IMAD R0, R0, UR4, R3 ;  /* 0x0000000400007c24 */ /* 0x001fe4000f8e0203 */
[----:B--2---:R-:W-:Y:S01]  /*00c0*/  IMAD R19, R19, UR5, R2 ;  /* 0x0000000513137c24 */ /* 0x004fe2000f8e0202 */
[----:B---3--:R-:W-:Y:S06]  /*00d0*/  BRA.U !UP0, `(.L_x_0) ;  /* 0x0000000908687547 */ /* 0x008fec000b800000 */
[----:B------:R-:W-:Y:S02]  /*00e0*/  UISETP.GE.U32.AND UP0, UPT, UR18, 0x8, UPT ;  /* 0x000000081200788c */ /* 0x000fe4000bf06070 */
[----:B------:R-:W-:Y:S01]  /*00f0*/  IMAD R5, R0, UR18, RZ ;  /* 0x0000001200057c24 */ /* 0x000fe2000f8e02ff */
[----:B------:R-:W-:Y:S01]  /*0100*/  CS2R R12, SRZ ;  /* 0x00000000000c7805 */ /* 0x000fe2000001ff00 */
[----:B------:R-:W-:-:S05]  /*0110*/  UMOV UR4, URZ ;  /* 0x000000ff00047c82 */ /* 0x000fca0008000000 */
[----:B------:R-:W-:Y:S05]  /*0120*/  BRA.U !UP0, `(.L_x_1) ;  /* 0x00000005080c7547 */ /* 0x000fea000b800000 */
[----:B------:R-:W0:Y:S01]  /*0130*/  LDCU.128 UR20, c[0x0][0x380] ;  /* 0x00007000ff1477ac */ /* 0x000e220008000c00 */
[----:B------:R-:W-:Y:S02]  /*0140*/  MOV R18, R19 ;  /* 0x0000001300127202 */ /* 0x000fe40000000f00 */
[----:B------:R-:W-:Y:S01]  /*0150*/  CS2R R12, SRZ ;  /* 0x00000000000c7805 */ /* 0x000fe2000001ff00 */
[----:B------:R-:W-:-:S04]  /*0160*/  ULOP3.LUT UR4, UR18, 0x7ffffff8, URZ, 0xc0, !UPT ;  /* 0x7ffffff812047892 */ /* 0x000fc8000f8ec0ff */
[----:B------:R-:W-:Y:S01]  /*0170*/  UIADD3 UR4, UPT, UPT, -UR4, URZ, URZ ;  /* 0x000000ff04047290 */ /* 0x000fe2000fffe1ff */
[----:B0-----:R-:W-:Y:S01]  /*0180*/  MOV R2, UR20 ;  /* 0x0000001400027c02 */ /* 0x001fe20008000f00 */
[----:B------:R-:W-:Y:S01]  /*0190*/  UIMAD.WIDE.U32 UR6, UR18, 0x10, UR22 ;  /* 0x00000010120678a5 */ /* 0x000fe2000f8e0016 */
[----:B------:R-:W-:Y:S01]  /*01a0*/  MOV R3, UR21 ;  /* 0x0000001500037c02 */ /* 0x000fe20008000f00 */
[----:B------:R-:W-:Y:S02]  /*01b0*/  UIMAD.WIDE.U32 UR8, UR18, 0x18, UR22 ;  /* 0x00000018120878a5 */ /* 0x000fe4000f8e0016 */
[----:B------:R-:W-:Y:S01]  /*01c0*/  UIMAD.WIDE.U32 UR10, UR18, 0x20, UR22 ;  /* 0x00000020120a78a5 */ /* 0x000fe2000f8e0016 */
[----:B------:R-:W-:Y:S01]  /*01d0*/  IMAD.WIDE.U32 R2, R5, 0x8, R2 ;  /* 0x0000000805027825 */ /* 0x000fe200078e0002 */
[----:B------:R-:W-:Y:S02]  /*01e0*/  UIMAD.WIDE.U32 UR12, UR18, 0x30, UR22 ;  /* 0x00000030120c78a5 */ /* 0x000fe4000f8e0016 */
[----:B------:R-:W-:Y:S01]  /*01f0*/  UIMAD.WIDE.U32 UR14, UR18, 0x38, UR22 ;  /* 0x00000038120e78a5 */ /* 0x000fe2000f8e0016 */
[----:B------:R-:W-:-:S05]  /*0200*/  IADD3 R8, P0, PT, R2, 0x20, RZ ;  /* 0x0000002002087810 */ /* 0x000fca0007f1e0ff */
[----:B------:R-:W-:-:S08]  /*0210*/  IMAD.X R9, RZ, RZ, R3, P0 ;  /* 0x000000ffff097224 */ /* 0x000fd000000e0603 */
.L_x_2:
[----:B------:R-:W-:Y:S01]  /*0220*/  HFMA2 R17, -RZ, RZ, 0, 4.76837158203125e-07 ;  /* 0x00000008ff117431 */ /* 0x000fe200000001ff */
[----:B------:R-:W-:Y:S01]  /*0230*/  UIMAD.WIDE.U32 UR20, UR18, 0x8, UR22 ;  /* 0x00000008121478a5 */ /* 0x000fe2000f8e0016 */
[----:B------:R-:W-:Y:S01]  /*0240*/  IMAD.MOV.U32 R2, RZ, RZ, R8 ;  /* 0x000000ffff027224 */ /* 0x000fe200078e0008 */
[----:B------:R-:W-:Y:S02]  /*0250*/  MOV R3, R9 ;  /* 0x0000000900037202 */ /* 0x000fe40000000f00 */
[----:B------:R-:W-:-:S03]  /*0260*/  IMAD.WIDE R16, R18, R17, UR22 ;  /* 0x0000001612107e25 */ /* 0x000fc6000f8e0211 */
[----:B------:R-:W2:Y:S01]  /*0270*/  LDG.E.64 R14, desc[UR16][R2.64+-0x20] ;  /* 0xffffe010020e7981 */ /* 0x000ea2000c1e1b00 */
[----:B------:R-:W-:Y:S01]  /*0280*/  MOV R20, UR20 ;  /* 0x0000001400147c02 */ /* 0x000fe20008000f00 */
[----:B------:R-:W-:Y:S02]  /*0290*/  IMAD.U32 R21, RZ, RZ, UR21 ;  /* 0x00000015ff157e24 */ /* 0x000fe4000f8e00ff */
[----:B------:R-:W2:Y:S01]  /*02a0*/  LDG.E.64 R24, desc[UR16][R16.64] ;  /* 0x0000001010187981 */ /* 0x000ea2000c1e1b00 */
[----:B------:R-:W-:Y:S02]  /*02b0*/  HFMA2 R7, -RZ, RZ, 0, 4.76837158203125e-07 ;  /* 0x00000008ff077431 */ /* 0x000fe400000001ff */
[----:B------:R-:W-:Y:S01]  /*02c0*/  IMAD.WIDE R20, R18, 0x8, R20 ;  /* 0x0000000812147825 */ /* 0x000fe200078e0214 */
[----:B------:R-:W3:Y:S01]  /*02d0*/  LDG.E.64 R22, desc[UR16][R2.64+-0x18] ;  /* 0xffffe81002167981 */ /* 0x000ee2000c1e1b00 */
[----:B------:R-:W-:-:S03]  /*02e0*/  MOV R9, 0x8 ;  /* 0x0000000800097802 */ /* 0x000fc60000000f00 */
[----:B------:R-:W4:Y:S04]  /*02f0*/  LDG.E.64 R4, desc[UR16][R2.64+-0x10] ;  /* 0xfffff01002047981 */ /* 0x000f28000c1e1b00 */
[----:B------:R-:W3:Y:S01]  /*0300*/  LDG.E.64 R20, desc[UR16][R20.64] ;  /* 0x0000001014147981 */ /* 0x000ee2000c1e1b00 */
[----:B------:R-:W-:-:S03]  /*0310*/  IMAD.WIDE R6, R18, R7, UR6 ;  /* 0x0000000612067e25 */ /* 0x000fc6000f8e0207 */
[----:B------:R-:W5:Y:S04]  /*0320*/  LDG.E.64 R10, desc[UR16][R2.64+-0x8] ;  /* 0xfffff810020a7981 */ /* 0x000f68000c1e1b00 */
[----:B------:R-:W4:Y:S01]  /*0330*/  LDG.E.64 R6, desc[UR16][R6.64] ;  /* 0x0000001006067981 */ /* 0x000f22000c1e1b00 */
[----:B------:R-:W-:-:S06]  /*0340*/  IMAD.WIDE R8, R18, R9, UR8 ;  /* 0x0000000812087e25 */ /* 0x000fcc000f8e0209 */
[----:B------:R-:W5:Y:S01]  /*0350*/  LDG.E.64 R8, desc[UR16][R8.64] ;  /* 0x0000001008087981 */ /* 0x000f62000c1e1b00 */
[----:B------:R-:W-:Y:S01]  /*0360*/  IMAD.MOV.U32 R27, RZ, RZ, 0x8 ;  /* 0x00000008ff1b7424 */ /* 0x000fe200078e00ff */
[----:B--2---:R-:W-:-:S03]  /*0370*/  DFMA R24, R14, R24, R12 ;  /* 0x000000180e18722b */ /* 0x004fc6000000000c */
[C---:B------:R-:W-:Y:S01]  /*0380*/  IMAD.WIDE R12, R18.reuse, R27, UR10 ;  /* 0x0000000a120c7e25 */ /* 0x040fe2000f8e021b */
[----:B------:R-:W-:Y:S01]  /*0390*/  MOV R27, UR18 ;  /* 0x00000012001b7c02 */ /* 0x000fe20008000f00 */
[----:B------:R-:W2:Y:S04]  /*03a0*/  LDG.E.64 R14, desc[UR16][R2.64] ;  /* 0x00000010020e7981 */ /* 0x000ea8000c1e1b00 */
[----:B------:R-:W2:Y:S01]  /*03b0*/  LDG.E.64 R12, desc[UR16][R12.64] ;  /* 0x000000100c0c7981 */ /* 0x000ea2000c1e1b00 */
[----:B------:R-:W-:Y:S01]  /*03c0*/  IMAD.WIDE.U32 R16, R27, 0x28, R16 ;  /* 0x000000281b107825 */ /* 0x000fe200078e0010 */
[----:B---3--:R-:W-:Y:S01]  /*03d0*/  DFMA R22, R22, R20, R24 ;  /* 0x000000141616722b */ /* 0x008fe20000000018 */
[----:B------:R-:W-:Y:S01]  /*03e0*/  MOV R25, 0x8 ;  /* 0x0000000800197802 */ /* 0x000fe20000000f00 */
[----:B------:R-:W3:Y:S04]  /*03f0*/  LDG.E.64 R20, desc[UR16][R2.64+0x8] ;  /* 0x0000081002147981 */ /* 0x000ee8000c1e1b00 */
[----:B------:R-:W3:Y:S01]  /*0400*/  LDG.E.64 R16, desc[UR16][R16.64] ;  /* 0x0000001010107981 */ /* 0x000ee2000c1e1b00 */
[----:B------:R-:W-:Y:S01]  /*0410*/  IMAD.WIDE R24, R18, R25, UR12 ;  /* 0x0000000c12187e25 */ /* 0x000fe2000f8e0219 */
[----:B----4-:R-:W-:-:S02]  /*0420*/  DFMA R6, R4, R6, R22 ;  /* 0x000000060406722b */ /* 0x010fc40000000016 */
[----:B------:R-:W4:Y:S01]  /*0430*/  LDG.E.64 R4, desc[UR16][R2.64+0x10] ;  /* 0x0000101002047981 */ /* 0x000f22000c1e1b00 */
[----:B------:R-:W-:-:S03]  /*0440*/  IMAD.MOV.U32 R23, RZ, RZ, 0x8 ;  /* 0x00000008ff177424 */ /* 0x000fc600078e00ff */
[----:B------:R-:W4:Y:S01]  /*0450*/  LDG.E.64 R24, desc[UR16][R24.64] ;  /* 0x0000001018187981 */ /* 0x000f22000c1e1b00 */
[----:B------:R-:W-:Y:S01]  /*0460*/  IMAD.WIDE R22, R18, R23, UR14 ;  /* 0x0000000e12167e25 */ /* 0x000fe2000f8e0217 */
[----:B-----5:R-:W-:Y:S02]  /*0470*/  DFMA R8, R10, R8, R6 ;  /* 0x000000080a08722b */ /* 0x020fe40000000006 */
[----:B------:R-:W5:Y:S04]  /*0480*/  LDG.E.64 R6, desc[UR16][R2.64+0x18] ;  /* 0x0000181002067981 */ /* 0x000f68000c1e1b00 */
[----:B------:R-:W5:Y:S01]  /*0490*/  LDG.E.64 R22, desc[UR16][R22.64] ;  /* 0x0000001016167981 */ /* 0x000f62000c1e1b00 */
[----:B------:R-:W-:-:S04]  /*04a0*/  UIADD3 UR4, UPT, UPT, UR4, 0x8, URZ ;  /* 0x0000000804047890 */ /* 0x000fc8000fffe0ff */
[----:B------:R-:W-:Y:S01]  /*04b0*/  UISETP.NE.AND UP0, UPT, UR4, URZ, UPT ;  /* 0x000000ff0400728c */ /* 0x000fe2000bf05270 */
[----:B--2---:R-:W-:-:S08]  /*04c0*/  DFMA R8, R14, R12, R8 ;  /* 0x0000000c0e08722b */ /* 0x004fd00000000008 */
[----:B---3--:R-:W-:-:S08]  /*04d0*/  DFMA R8, R20, R16, R8 ;  /* 0x000000101408722b */ /* 0x008fd00000000008 */
[----:B----4-:R-:W-:Y:S01]  /*04e0*/  DFMA R4, R4, R24, R8 ;  /* 0x000000180404722b */ /* 0x010fe20000000008 */
[----:B------:R-:W-:-:S07]  /*04f0*/  IADD3 R8, P0, PT, R2, 0x40, RZ ;  /* 0x0000004002087810 */ /* 0x000fce0007f1e0ff */
[----:B-----5:R-:W-:Y:S01]  /*0500*/  DFMA R12, R6, R22, R4 ;  /* 0x00000016060c722b */ /* 0x020fe20000000004 */
[----:B------:R-:W-:Y:S02]  /*0510*/  MOV R5, UR18 ;  /* 0x0000001200057c02 */ /* 0x000fe40008000f00 */
[----:B------:R-:W-:-:S03]  /*0520*/  IADD3.X R9, PT, PT, RZ, R3, RZ, P0, !PT ;  /* 0x00000003ff097210 */ /* 0x000fc600007fe4ff */
[----:B------:R-:W-:Y:S01]  /*0530*/  IMAD R18, R5, 0x8, R18 ;  /* 0x0000000805127824 */ /* 0x000fe200078e0212 */
[----:B------:R-:W-:Y:S06]  /*0540*/  BRA.U UP0, `(.L_x_2) ;  /* 0xfffffffd00347547 */ /* 0x000fec000b83ffff */
[----:B------:R-:W-:-:S12]  /*0550*/  ULOP3.LUT UR4, UR18, 0x7ffffff8, URZ, 0xc0, !UPT ;  /* 0x7ffffff812047892 */ /* 0x000fd8000f8ec0ff */
.L_x_1:
[----:B------:R-:W-:-:S04]  /*0560*/  ULOP3.LUT UR6, UR18, 0x7, URZ, 0xc0, !UPT ;  /* 0x0000000712067892 */ /* 0x000fc8000f8ec0ff */
[----:B------:R-:W-:-:S09]  /*0570*/  UISETP.NE.AND UP0, UPT, UR6, URZ, UPT ;  /* 0x000000ff0600728c */ /* 0x000fd2000bf05270 */
[----:B------:R-:W-:Y:S05]  /*0580*/  BRA.U !UP0, `(.L_x_0) ;  /* 0x00000005083c7547 */ /* 0x000fea000b800000 */
[----:B------:R-:W-:Y:S01]  /*0590*/  UISETP.GE.U32.AND UP0, UPT, UR6, 0x4, UPT ;  /* 0x000000040600788c */ /* 0x000fe2000bf06070 */
[----:B------:R-:W-:Y:S01]  /*05a0*/  IMAD R2, R0, UR18, RZ ;  /* 0x0000001200027c24 */ /* 0x000fe2000f8e02ff */
[----:B------:R-:W-:-:S04]  /*05b0*/  ULOP3.LUT UR5, UR18, 0x3, URZ, 0xc0, !UPT ;  /* 0x0000000312057892 */ /* 0x000fc8000f8ec0ff */
[----:B------:R-:W-:-:S03]  /*05c0*/  UISETP.NE.AND UP1, UPT, UR5, URZ, UPT ;  /* 0x000000ff0500728c */ /* 0x000fc6000bf25270 */
[----:B------:R-:W-:Y:S08]  /*05d0*/  BRA.U !UP0, `(.L_x_3) ;  /* 0x00000001087c7547 */ /* 0x000ff0000b800000 */
[----:B------:R-:W0:Y:S01]  /*05e0*/  LDC.64 R6, c[0x0][0x380] ;  /* 0x0000e000ff067b82 */ /* 0x000e220000000a00 */
[----:B------:R-:W1:Y:S01]  /*05f0*/  LDCU.64 UR6, c[0x0][0x380] ;  /* 0x00007000ff0677ac */ /* 0x000e620008000a00 */
[----:B------:R-:W-:Y:S02]  /*0600*/  MOV R4, UR4 ;  /* 0x0000000400047c02 */ /* 0x000fe40008000f00 */
[C---:B------:R-:W-:Y:S02]  /*0610*/  IADD3 R3, PT, PT, R2.reuse, UR4, RZ ;  /* 0x0000000402037c10 */ /* 0x040fe4000fffe0ff */
[----:B------:R-:W-:Y:S01]  /*0620*/  IADD3 R8, P0, PT, R2, UR4, RZ ;  /* 0x0000000402087c10 */ /* 0x000fe2000ff1e0ff */
[----:B------:R-:W-:Y:S01]  /*0630*/  IMAD R5, R4, UR18, R19 ;  /* 0x0000001204057c24 */ /* 0x000fe2000f8e0213 */
[----:B------:R-:W2:Y:S01]  /*0640*/  LDC.64 R22, c[0x0][0x388] ;  /* 0x0000e200ff167b82 */ /* 0x000ea20000000a00 */
[----:B------:R-:W-:Y:S02]  /*0650*/  MOV R27, UR18 ;  /* 0x00000012001b7c02 */ /* 0x000fe40008000f00 */
[----:B------:R-:W-:Y:S01]  /*0660*/  MOV R29, UR18 ;  /* 0x00000012001d7c02 */ /* 0x000fe20008000f00 */
[----:B0-----:R-:W-:-:S04]  /*0670*/  IMAD.WIDE.U32 R6, R3, 0x8, R6 ;  /* 0x0000000803067825 */ /* 0x001fc800078e0006 */
[----:B------:R-:W-:Y:S01]  /*0680*/  IMAD.X R3, RZ, RZ, RZ, P0 ;  /* 0x000000ffff037224 */ /* 0x000fe200000e06ff */
[C---:B-1----:R-:W-:Y:S01]  /*0690*/  LEA R20, P0, R8.reuse, UR6, 0x3 ;  /* 0x0000000608147c11 */ /* 0x042fe2000f8018ff */
[----:B------:R-:W3:Y:S01]  /*06a0*/  LDG.E.64 R6, desc[UR16][R6.64] ;  /* 0x0000001006067981 */ /* 0x000ee2000c1e1b00 */
[----:B--2---:R-:W-:Y:S02]  /*06b0*/  IMAD.WIDE R22, R5, 0x8, R22 ;  /* 0x0000000805167825 */ /* 0x004fe400078e0216 */
[----:B------:R-:W-:-:S03]  /*06c0*/  LEA.HI.X R21, R8, UR7, R3, 0x3, P0 ;  /* 0x0000000708157c11 */ /* 0x000fc600080f1c03 */
[----:B------:R-:W3:Y:S01]  /*06d0*/  LDG.E.64 R4, desc[UR16][R22.64] ;  /* 0x0000001016047981 */ /* 0x000ee2000c1e1b00 */
[----:B------:R-:W-:-:S03]  /*06e0*/  IMAD.WIDE.U32 R26, R27, 0x8, R22 ;  /* 0x000000081b1a7825 */ /* 0x000fc600078e0016 */
[----:B------:R-:W2:Y:S04]  /*06f0*/  LDG.E.64 R8, desc[UR16][R20.64+0x8] ;  /* 0x0000081014087981 */ /* 0x000ea8000c1e1b00 */
[----:B------:R-:W2:Y:S01]  /*0700*/  LDG.E.64 R10, desc[UR16][R26.64] ;  /* 0x000000101a0a7981 */ /* 0x000ea2000c1e1b00 */
[----:B------:R-:W-:-:S03]  /*0710*/  IMAD.WIDE.U32 R28, R29, 0x8, R26 ;  /* 0x000000081d1c7825 */ /* 0x000fc600078e001a */
[----:B------:R-:W4:Y:S01]  /*0720*/  LDG.E.64 R14, desc[UR16][R20.64+0x10] ;  /* 0x00001010140e7981 */ /* 0x000f22000c1e1b00 */
[----:B------:R-:W-:-:S03]  /*0730*/  IMAD.U32 R25, RZ, RZ, UR18 ;  /* 0x00000012ff197e24 */ /* 0x000fc6000f8e00ff */
[----:B------:R-:W4:Y:S01]  /*0740*/  LDG.E.64 R16, desc[UR16][R28.64] ;  /* 0x000000101c107981 */ /* 0x000f22000c1e1b00 */
[----:B------:R-:W-:-:S03]  /*0750*/  IMAD.WIDE.U32 R24, R25, 0x8, R28 ;  /* 0x0000000819187825 */ /* 0x000fc600078e001c */
[----:B------:R-:W5:Y:S04]  /*0760*/  LDG.E.64 R22, desc[UR16][R20.64+0x18] ;  /* 0x0000181014167981 */ /* 0x000f68000c1e1b00 */
[----:B------:R-:W5:Y:S01]  /*0770*/  LDG.E.64 R24, desc[UR16][R24.64] ;  /* 0x0000001018187981 */ /* 0x000f62000c1e1b00 */
[----:B------:R-:W-:Y:S01]  /*0780*/  UIADD3 UR4, UPT, UPT, UR4, 0x4, URZ ;  /* 0x0000000404047890 */ /* 0x000fe2000fffe0ff */
[----:B---3--:R-:W-:-:S08]  /*0790*/  DFMA R4, R6, R4, R12 ;  /* 0x000000040604722b */ /* 0x008fd0000000000c */
[----:B--2---:R-:W-:-:S08]  /*07a0*/  DFMA R4, R8, R10, R4 ;  /* 0x0000000a0804722b */ /* 0x004fd00000000004 */
[----:B----4-:R-:W-:-:S08]  /*07b0*/  DFMA R4, R14, R16, R4 ;  /* 0x000000100e04722b */ /* 0x010fd00000000004 */
[----:B-----5:R-:W-:-:S11]  /*07c0*/  DFMA R12, R22, R24, R4 ;  /* 0x00000018160c722b */ /* 0x020fd60000000004 */
.L_x_3:
[----:B------:R-:W-:Y:S05]  /*07d0*/  BRA.U !UP1, `(.L_x_0) ;  /* 0x0000000109a87547 */ /* 0x000fea000b800000 */
[----:B------:R-:W-:Y:S01]  /*07e0*/  UISETP.NE.AND UP0, UPT, UR5, 0x1, UPT ;  /* 0x000000010500788c */ /* 0x000fe2000bf05270 */
[----:B------:R-:W-:Y:S01]  /*07f0*/  MOV R8, UR4 ;  /* 0x0000000400087c02 */ /* 0x000fe20008000f00 */
[----:B------:R-:W-:Y:S02]  /*0800*/  ULOP3.LUT UR5, UR18, 0x1, URZ, 0xc0, !UPT ;  /* 0x0000000112057892 */ /* 0x000fe4000f8ec0ff */
[----:B------:R-:W-:Y:S02]  /*0810*/  MOV R17, UR18 ;  /* 0x0000001200117c02 */ /* 0x000fe40008000f00 */
[----:B------:R-:W-:Y:S01]  /*0820*/  PLOP3.LUT P1, PT, PT, PT, UP0, 0x80, 0x8 ;  /* 0x000000000008781c */ /* 0x000fe20003f2f008 */
[----:B------:R-:W-:-:S04]  /*0830*/  UISETP.NE.U32.AND UP1, UPT, UR5, 0x1, UPT ;  /* 0x000000010500788c */ /* 0x000fc8000bf25070 */
[----:B------:R-:W0:Y:S02]  /*0840*/  @UP0 LDCU.128 UR8, c[0x0][0x380] ;  /* 0x00007000ff0807ac */ /* 0x000e240008000c00 */
[----:B------:R-:W-:Y:S01]  /*0850*/  PLOP3.LUT P0, PT, PT, PT, UP1, 0x80, 0x8 ;  /* 0x000000000008781c */ /* 0x000fe20003f0f018 */
[----:B------:R-:W1:Y:S04]  /*0860*/  @UP0 LDCU.64 UR6, c[0x0][0x380] ;  /* 0x00007000ff0607ac */ /* 0x000e680008000a00 */
[----:B------:R-:W2:Y:S01]  /*0870*/  @!UP1 LDCU.128 UR12, c[0x0][0x380] ;  /* 0x00007000ff0c97ac */ /* 0x000ea20008000c00 */
[----:B------:R-:W-:Y:S01]  /*0880*/  @P1 IADD3 R3, PT, PT, R2, UR4, RZ ;  /* 0x0000000402031c10 */ /* 0x000fe2000fffe0ff */
[----:B------:R-:W-:Y:S01]  /*0890*/  @P1 IMAD R9, R8, UR18, R19 ;  /* 0x0000001208091c24 */ /* 0x000fe2000f8e0213 */
[----:B------:R-:W-:Y:S01]  /*08a0*/  @P1 IADD3 R10, P2, PT, R2, UR4, RZ ;  /* 0x00000004020a1c10 */ /* 0x000fe2000ff5e0ff */
[----:B------:R-:W-:Y:S01]  /*08b0*/  @UP0 UIADD3 UR4, UPT, UPT, UR4, 0x2, URZ ;  /* 0x0000000204040890 */ /* 0x000fe2000fffe0ff */
[----:B0-----:R-:W-:Y:S01]  /*08c0*/  MOV R6, UR10 ;  /* 0x0000000a00067c02 */ /* 0x001fe20008000f00 */
[----:B------:R-:W-:Y:S01]  /*08d0*/  IMAD.U32 R4, RZ, RZ, UR8 ;  /* 0x00000008ff047e24 */ /* 0x000fe2000f8e00ff */
[----:B------:R-:W-:-:S02]  /*08e0*/  MOV R7, UR11 ;  /* 0x0000000b00077c02 */ /* 0x000fc40008000f00 */
[----:B------:R-:W-:Y:S01]  /*08f0*/  MOV R5, UR9 ;  /* 0x0000000900057c02 */ /* 0x000fe20008000f00 */
[----:B------:R-:W-:-:S04]  /*0900*/  @P1 IMAD.WIDE R6, R9, 0x8, R6 ;  /* 0x0000000809061825 */ /* 0x000fc800078e0206 */
[----:B------:R-:W-:-:S04]  /*0910*/  @P1 IMAD.WIDE.U32 R4, R3, 0x8, R4 ;  /* 0x0000000803041825 */ /* 0x000fc800078e0004 */
[----:B------:R-:W-:Y:S01]  /*0920*/  @P1 IMAD.X R3, RZ, RZ, RZ, P2 ;  /* 0x000000ffff031224 */ /* 0x000fe200010e06ff */
[C---:B-1----:R-:W-:Y:S01]  /*0930*/  @P1 LEA R8, P2, R10.reuse, UR6, 0x3 ;  /* 0x000000060a081c11 */ /* 0x042fe2000f8418ff */
[----:B------:R-:W-:Y:S01]  /*0940*/  @P1 IMAD.WIDE.U32 R16, R17, 0x8, R6 ;  /* 0x0000000811101825 */ /* 0x000fe200078e0006 */
[----:B------:R-:W3:Y:S02]  /*0950*/  @P1 LDG.E.64 R4, desc[UR16][R4.64] ;  /* 0x0000001004041981 */ /* 0x000ee4000c1e1b00 */
[----:B------:R-:W-:Y:S02]  /*0960*/  @P1 LEA.HI.X R9, R10, UR7, R3, 0x3, P2 ;  /* 0x000000070a091c11 */ /* 0x000fe400090f1c03 */
[----:B------:R-:W3:Y:S01]  /*0970*/  @P1 LDG.E.64 R6, desc[UR16][R6.64] ;  /* 0x0000001006061981 */ /* 0x000ee2000c1e1b00 */
[----:B------:R-:W-:Y:S01]  /*0980*/  IMAD.U32 R18, RZ, RZ, UR4 ;  /* 0x00000004ff127e24 */ /* 0x000fe2000f8e00ff */
[----:B--2---:R-:W-:Y:S02]  /*0990*/  MOV R14, UR12 ;  /* 0x0000000c000e7c02 */ /* 0x004fe40008000f00 */
[----:B------:R-:W-:Y:S01]  /*09a0*/  MOV R15, UR13 ;  /* 0x0000000d000f7c02 */ /* 0x000fe20008000f00 */
[----:B------:R-:W-:Y:S01]  /*09b0*/  @!P0 IMAD R23, R18, UR18, R19 ;  /* 0x0000001212178c24 */ /* 0x000fe2000f8e0213 */
[----:B------:R-:W-:Y:S01]  /*09c0*/  MOV R10, UR14 ;  /* 0x0000000e000a7c02 */ /* 0x000fe20008000f00 */
[----:B------:R-:W2:Y:S01]  /*09d0*/  @P1 LDG.E.64 R8, desc[UR16][R8.64+0x8] ;  /* 0x0000081008081981 */ /* 0x000ea2000c1e1b00 */
[----:B------:R-:W-:-:S02]  /*09e0*/  MOV R11, UR15 ;  /* 0x0000000f000b7c02 */ /* 0x000fc40008000f00 */
[----:B------:R-:W-:Y:S02]  /*09f0*/  @!P0 IADD3 R21, PT, PT, R2, UR4, RZ ;  /* 0x0000000402158c10 */ /* 0x000fe4000fffe0ff */
[----:B------:R-:W2:Y:S01]  /*0a00*/  @P1 LDG.E.64 R2, desc[UR16][R16.64] ;  /* 0x0000001010021981 */ /* 0x000ea2000c1e1b00 */
[----:B------:R-:W-:-:S04]  /*0a10*/  @!P0 IMAD.WIDE R10, R23, 0x8, R10 ;  /* 0x00000008170a8825 */ /* 0x000fc800078e020a */
[----:B------:R-:W-:Y:S02]  /*0a20*/  @!P0 IMAD.WIDE.U32 R14, R21, 0x8, R14 ;  /* 0x00000008150e8825 */ /* 0x000fe400078e000e */
[----:B------:R-:W4:Y:S04]  /*0a30*/  @!P0 LDG.E.64 R10, desc[UR16][R10.64] ;  /* 0x000000100a0a8981 */ /* 0x000f28000c1e1b00 */
[----:B------:R-:W4:Y:S01]  /*0a40*/  @!P0 LDG.E.64 R14, desc[UR16][R14.64] ;  /* 0x000000100e0e8981 */ /* 0x000f22000c1e1b00 */
[----:B---3--:R-:W-:-:S08]  /*0a50*/  @P1 DFMA R4, R4, R6, R12 ;  /* 0x000000060404122b */ /* 0x008fd0000000000c */
[----:B--2---:R-:W-:-:S08]  /*0a60*/  @P1 DFMA R12, R8, R2, R4 ;  /* 0x00000002080c122b */ /* 0x004fd00000000004 */
[----:B----4-:R-:W-:-:S11]  /*0a70*/  @!P0 DFMA R12, R14, R10, R12 ;  /* 0x0000000a0e0c822b */ /* 0x010fd6000000000c */
.L_x_0:
[----:B------:R-:W0:Y:S01]  /*0a80*/  LDC.64 R2, c[0x0][0x390] ;  /* 0x0000e400ff027b82 */ /* 0x000e220000000a00 */
[----:B------:R-:W-:-:S04]  /*0a90*/  IMAD R19, R0, UR18, R19 ;  /* 0x0000001200137c24 */ /* 0x000fc8000f8e0213 */
[----:B0-----:R-:W-:-:S05]  /*0aa0*/  IMAD.WIDE R2, R19, 0x8, R2 ;  /* 0x0000000813027825 */ /* 0x001fca00078e0202 */
[----:B------:R-:W-:Y:S01]  /*0ab0*/  STG.E.64 desc[UR16][R2.64], R12 ;  /* 0x0000000c02007986 */ /* 0x000fe2000c101b10 */
[----:B------:R-:W-:Y:S05]  /*0ac0*/  EXIT ;  /* 0x000000000000794d */ /* 0x000fea0003800000 */
.L_x_4:
[----:B------:R-:W-:-:S00]  /*0ad0*/  BRA `(.L_x_4) ;  /* 0xfffffffc00fc7947 */ /* 0x000fc0000383ffff */
[----:B------:R-:W-:-:S00]  /*0ae0*/  NOP ;  /* 0x0000000000007918 */ /* 0x000fc00000000000 */
        /* <DEDUP_REMOVED lines=9> */
.L_x_5:


//--------------------- .nv.shared.reserved.0     --------------------------
	.section	.nv.shared.reserved.0,"aw",@nobits
	.weak		__nv_reservedSMEM_offset_0_alias
	.size		__nv_reservedSMEM_offset_0_alias, 0, 64
	.other		__nv_reservedSMEM_offset_0_alias,@"STO_CUDA_RESERVED_SHARED STV_DEFAULT"
__nv_reservedSMEM_offset_0_alias:
	.zero		0
	.zero		64


//--------------------- .nv.constant0._Z21matrix_multiplicationPdS_S_i --------------------------
	.section	.nv.constant0._Z21matrix_multiplicationPdS_S_i,"a",@progbits
	.sectionflags	@""
	.align	4
.nv.constant0._Z21matrix_multiplicationPdS_S_i:
	.zero		924


//--------------------- SYMBOLS --------------------------

	.type		.nv.reservedSmem.offset0,@object
	.size		.nv.reservedSmem.offset0,0x4
